//
// Generated by NVIDIA NVVM Compiler
//
// Compiler Build ID: CL-36424714
// Cuda compilation tools, release 13.0, V13.0.88
// Based on NVVM 20.0.0
//

.version 9.0
.target sm_100
.address_size 64

	// .globl	_Z13evaluateRangemmPmS_
.const .align 8 .b8 gNeighborFilters[512] = {2, 3, 0, 0, 0, 0, 0, 0, 5, 7, 0, 0, 0, 0, 0, 0, 10, 14, 0, 0, 0, 0, 0, 0, 20, 28, 0, 0, 0, 0, 0, 0, 40, 56, 0, 0, 0, 0, 0, 0, 80, 112, 0, 0, 0, 0, 0, 0, 160, 224, 0, 0, 0, 0, 0, 0, 64, 192, 0, 0, 0, 0, 0, 0, 3, 2, 3, 0, 0, 0, 0, 0, 7, 5, 7, 0, 0, 0, 0, 0, 14, 10, 14, 0, 0, 0, 0, 0, 28, 20, 28, 0, 0, 0, 0, 0, 56, 40, 56, 0, 0, 0, 0, 0, 112, 80, 112, 0, 0, 0, 0, 0, 224, 160, 224, 0, 0, 0, 0, 0, 192, 64, 192, 0, 0, 0, 0, 0, 0, 3, 2, 3, 0, 0, 0, 0, 0, 7, 5, 7, 0, 0, 0, 0, 0, 14, 10, 14, 0, 0, 0, 0, 0, 28, 20, 28, 0, 0, 0, 0, 0, 56, 40, 56, 0, 0, 0, 0, 0, 112, 80, 112, 0, 0, 0, 0, 0, 224, 160, 224, 0, 0, 0, 0, 0, 192, 64, 192, 0, 0, 0, 0, 0, 0, 3, 2, 3, 0, 0, 0, 0, 0, 7, 5, 7, 0, 0, 0, 0, 0, 14, 10, 14, 0, 0, 0, 0, 0, 28, 20, 28, 0, 0, 0, 0, 0, 56, 40, 56, 0, 0, 0, 0, 0, 112, 80, 112, 0, 0, 0, 0, 0, 224, 160, 224, 0, 0, 0, 0, 0, 192, 64, 192, 0, 0, 0, 0, 0, 0, 3, 2, 3, 0, 0, 0, 0, 0, 7, 5, 7, 0, 0, 0, 0, 0, 14, 10, 14, 0, 0, 0, 0, 0, 28, 20, 28, 0, 0, 0, 0, 0, 56, 40, 56, 0, 0, 0, 0, 0, 112, 80, 112, 0, 0, 0, 0, 0, 224, 160, 224, 0, 0, 0, 0, 0, 192, 64, 192, 0, 0, 0, 0, 0, 0, 3, 2, 3, 0, 0, 0, 0, 0, 7, 5, 7, 0, 0, 0, 0, 0, 14, 10, 14, 0, 0, 0, 0, 0, 28, 20, 28, 0, 0, 0, 0, 0, 56, 40, 56, 0, 0, 0, 0, 0, 112, 80, 112, 0, 0, 0, 0, 0, 224, 160, 224, 0, 0, 0, 0, 0, 192, 64, 192, 0, 0, 0, 0, 0, 0, 3, 2, 3, 0, 0, 0, 0, 0, 7, 5, 7, 0, 0, 0, 0, 0, 14, 10, 14, 0, 0, 0, 0, 0, 28, 20, 28, 0, 0, 0, 0, 0, 56, 40, 56, 0, 0, 0, 0, 0, 112, 80, 112, 0, 0, 0, 0, 0, 224, 160, 224, 0, 0, 0, 0, 0, 192, 64, 192, 0, 0, 0, 0, 0, 0, 3, 2, 0, 0, 0, 0, 0, 0, 7, 5, 0, 0, 0, 0, 0, 0, 14, 10, 0, 0, 0, 0, 0, 0, 28, 20, 0, 0, 0, 0, 0, 0, 56, 40, 0, 0, 0, 0, 0, 0, 112, 80, 0, 0, 0, 0, 0, 0, 224, 160, 0, 0, 0, 0, 0, 0, 192, 64};

.visible .entry _Z13evaluateRangemmPmS_(
	.param .u64 _Z13evaluateRangemmPmS__param_0,
	.param .u64 _Z13evaluateRangemmPmS__param_1,
	.param .u64 .ptr .align 1 _Z13evaluateRangemmPmS__param_2,
	.param .u64 .ptr .align 1 _Z13evaluateRangemmPmS__param_3
)
{


	ret;

}


// ===== COMPILED SASS (sm_100) =====

	.target	sm_100

	.elftype	@"ET_EXEC"


//--------------------- .note.nv.tkinfo           --------------------------
	.section	.note.nv.tkinfo,"",@"SHT_NOTE"
	.sectionflags	@"SHF_NOTE_NV_TKINFO"
	.tkinfo
        /*0018*/ 	.word	0x00000002
        /*0030*/ 	.string	""
        /*0030*/ 	.string	"ptxas"
        /*0030*/ 	.string	"Cuda compilation tools, release 13.0, V13.0.88"
        /*0030*/ 	.string	"Build cuda_13.0.r13.0/compiler.36424714_0"
        /*0030*/ 	.string	"-arch sm_100 -m 64 "



//--------------------- .note.nv.cuinfo           --------------------------
	.section	.note.nv.cuinfo,"",@"SHT_NOTE"
	.sectionflags	@"SHF_NOTE_NV_CUINFO"
        /*0018*/ 	.short	0x0002
        /*001a*/ 	.short	0x0064
        /*001c*/ 	.short	0x0082
	.zero		2


//--------------------- .nv.info                  --------------------------
	.section	.nv.info,"",@"SHT_CUDA_INFO"
	.align	4


	//----- nvinfo : EIATTR_REGCOUNT
	.align		4
        /*0000*/ 	.byte	0x04, 0x2f
        /*0002*/ 	.short	(.L_2 - .L_1)
	.align		4
.L_1:
        /*0004*/ 	.word	index@(_Z13evaluateRangemmPmS_)
        /*0008*/ 	.word	0x00000004


	//----- nvinfo : EIATTR_FRAME_SIZE
	.align		4
.L_2:
        /*000c*/ 	.byte	0x04, 0x11
        /*000e*/ 	.short	(.L_4 - .L_3)
	.align		4
.L_3:
        /*0010*/ 	.word	index@(_Z13evaluateRangemmPmS_)
        /*0014*/ 	.word	0x00000000


	//----- nvinfo : EIATTR_MIN_STACK_SIZE
	.align		4
.L_4:
        /*0018*/ 	.byte	0x04, 0x12
        /*001a*/ 	.short	(.L_6 - .L_5)
	.align		4
.L_5:
        /*001c*/ 	.word	index@(_Z13evaluateRangemmPmS_)
        /*0020*/ 	.word	0x00000000
.L_6:


//--------------------- .nv.compat                --------------------------
	.section	.nv.compat,"",@"SHT_CUDA_COMPAT_INFO"
	.align	4
        /*0000*/ 	.byte	0x02, 0x09, 0x00, 0x00, 0x02, 0x02, 0x01, 0x00, 0x02, 0x05, 0x05, 0x00, 0x03, 0x07, 0x01, 0x01
        /*0010*/ 	.byte	0x02, 0x03, 0x00, 0x00, 0x02, 0x06, 0x01, 0x00, 0x04, 0x0b, 0x08, 0x00, 0x09, 0x00, 0x00, 0x00
        /*0020*/ 	.byte	0x00, 0x00, 0x00, 0x00


//--------------------- .nv.info._Z13evaluateRangemmPmS_ --------------------------
	.section	.nv.info._Z13evaluateRangemmPmS_,"",@"SHT_CUDA_INFO"
	.sectionflags	@""
	.align	4


	//----- nvinfo : EIATTR_CUDA_API_VERSION
	.align		4
        /*0000*/ 	.byte	0x04, 0x37
        /*0002*/ 	.short	(.L_8 - .L_7)
.L_7:
        /*0004*/ 	.word	0x00000082


	//----- nvinfo : EIATTR_KPARAM_INFO
	.align		4
.L_8:
        /*0008*/ 	.byte	0x04, 0x17
        /*000a*/ 	.short	(.L_10 - .L_9)
.L_9:
        /*000c*/ 	.word	0x00000000
        /*0010*/ 	.short	0x0003
        /*0012*/ 	.short	0x0018
        /*0014*/ 	.byte	0x00, 0xf5, 0x21, 0x00


	//----- nvinfo : EIATTR_KPARAM_INFO
	.align		4
.L_10:
        /*0018*/ 	.byte	0x04, 0x17
        /*001a*/ 	.short	(.L_12 - .L_11)
.L_11:
        /*001c*/ 	.word	0x00000000
        /*0020*/ 	.short	0x0002
        /*0022*/ 	.short	0x0010
        /*0024*/ 	.byte	0x00, 0xf5, 0x21, 0x00


	//----- nvinfo : EIATTR_KPARAM_INFO
	.align		4
.L_12:
        /*0028*/ 	.byte	0x04, 0x17
        /*002a*/ 	.short	(.L_14 - .L_13)
.L_13:
        /*002c*/ 	.word	0x00000000
        /*0030*/ 	.short	0x0001
        /*0032*/ 	.short	0x0008
        /*0034*/ 	.byte	0x00, 0xf0, 0x21, 0x00


	//----- nvinfo : EIATTR_KPARAM_INFO
	.align		4
.L_14:
        /*0038*/ 	.byte	0x04, 0x17
        /*003a*/ 	.short	(.L_16 - .L_15)
.L_15:
        /*003c*/ 	.word	0x00000000
        /*0040*/ 	.short	0x0000
        /*0042*/ 	.short	0x0000
        /*0044*/ 	.byte	0x00, 0xf0, 0x21, 0x00


	//----- nvinfo : EIATTR_SPARSE_MMA_MASK
	.align		4
.L_16:
        /*0048*/ 	.byte	0x03, 0x50
        /*004a*/ 	.short	0x0000


	//----- nvinfo : EIATTR_MAXREG_COUNT
	.align		4
        /*004c*/ 	.byte	0x03, 0x1b
        /*004e*/ 	.short	0x00ff


	//----- nvinfo : EIATTR_MERCURY_ISA_VERSION
	.align		4
        /*0050*/ 	.byte	0x03, 0x5f
        /*0052*/ 	.short	0x0101


	//----- nvinfo : EIATTR_VRC_CTA_INIT_COUNT
	.align		4
        /*0054*/ 	.byte	0x02, 0x4a
	.zero		1
	.zero		1


	//----- nvinfo : EIATTR_EXIT_INSTR_OFFSETS
	.align		4
        /*0058*/ 	.byte	0x04, 0x1c
        /*005a*/ 	.short	(.L_18 - .L_17)


	//   ....[0]....
.L_17:
        /*005c*/ 	.word	0x00000010


	//----- nvinfo : EIATTR_CBANK_PARAM_SIZE
	.align		4
.L_18:
        /*0060*/ 	.byte	0x03, 0x19
        /*0062*/ 	.short	0x0020


	//----- nvinfo : EIATTR_PARAM_CBANK
	.align		4
        /*0064*/ 	.byte	0x04, 0x0a
        /*0066*/ 	.short	(.L_20 - .L_19)
	.align		4
.L_19:
        /*0068*/ 	.word	index@(.nv.constant0._Z13evaluateRangemmPmS_)
        /*006c*/ 	.short	0x0380
        /*006e*/ 	.short	0x0020


	//----- nvinfo : EIATTR_SW_WAR
	.align		4
.L_20:
        /*0070*/ 	.byte	0x04, 0x36
        /*0072*/ 	.short	(.L_22 - .L_21)
.L_21:
        /*0074*/ 	.word	0x00000008
.L_22:


//--------------------- .nv.callgraph             --------------------------
	.section	.nv.callgraph,"",@"SHT_CUDA_CALLGRAPH"
	.align	4
	.sectionentsize	8
	.align		4
        /*0000*/ 	.word	0x00000000
	.align		4
        /*0004*/ 	.word	0xffffffff
	.align		4
        /*0008*/ 	.word	0x00000000
	.align		4
        /*000c*/ 	.word	0xfffffffe
	.align		4
        /*0010*/ 	.word	0x00000000
	.align		4
        /*0014*/ 	.word	0xfffffffd
	.align		4
        /*0018*/ 	.word	0x00000000
	.align		4
        /*001c*/ 	.word	0xfffffffc


//--------------------- .nv.constant3             --------------------------
	.section	.nv.constant3,"a",@progbits
	.align	8
.nv.constant3:
	.type		gNeighborFilters,@object
	.size		gNeighborFilters,(.L_0 - gNeighborFilters)
gNeighborFilters:
        /*0000*/ 	.byte	0x02, 0x03, 0x00, 0x00, 0x00, 0x00, 0x00, 0x00, 0x05, 0x07, 0x00, 0x00, 0x00, 0x00, 0x00, 0x00
        /* <DEDUP_REMOVED lines=31> */
.L_0:


//--------------------- .text._Z13evaluateRangemmPmS_ --------------------------
	.section	.text._Z13evaluateRangemmPmS_,"ax",@progbits
	.align	128
        .global         _Z13evaluateRangemmPmS_
        .type           _Z13evaluateRangemmPmS_,@function
        .size           _Z13evaluateRangemmPmS_,(.L_x_1 - _Z13evaluateRangemmPmS_)
        .other          _Z13evaluateRangemmPmS_,@"STO_CUDA_ENTRY STV_DEFAULT"
_Z13evaluateRangemmPmS_:
.text._Z13evaluateRangemmPmS_:
[----:B------:R-:W-:Y:S01]  /*0000*/  LDC R1, c[0x0][0x37c] ;  /* 0x0000df00ff017b82 */ /* 0x000fe20000000800 */
[----:B------:R-:W-:Y:S05]  /*0010*/  EXIT ;  /* 0x000000000000794d */ /* 0x000fea0003800000 */
.L_x_0:
[----:B------:R-:W-:-:S00]  /*0020*/  BRA `(.L_x_0) ;  /* 0xfffffffc00fc7947 */ /* 0x000fc0000383ffff */
[----:B------:R-:W-:-:S00]  /*0030*/  NOP ;  /* 0x0000000000007918 */ /* 0x000fc00000000000 */
        /* <DEDUP_REMOVED lines=12> */
.L_x_1:


//--------------------- .nv.shared.reserved.0     --------------------------
	.section	.nv.shared.reserved.0,"aw",@nobits
	.weak		__nv_reservedSMEM_offset_0_alias
	.size		__nv_reservedSMEM_offset_0_alias, 0, 64
	.other		__nv_reservedSMEM_offset_0_alias,@"STO_CUDA_RESERVED_SHARED STV_DEFAULT"
__nv_reservedSMEM_offset_0_alias:
	.zero		0
	.zero		64


//--------------------- .nv.constant0._Z13evaluateRangemmPmS_ --------------------------
	.section	.nv.constant0._Z13evaluateRangemmPmS_,"a",@progbits
	.sectionflags	@""
	.align	4
.nv.constant0._Z13evaluateRangemmPmS_:
	.zero		928


//--------------------- SYMBOLS --------------------------

	.type		.nv.reservedSmem.offset0,@object
	.size		.nv.reservedSmem.offset0,0x4
